//
// Generated by NVIDIA NVVM Compiler
//
// Compiler Build ID: CL-36424714
// Cuda compilation tools, release 13.0, V13.0.88
// Based on NVVM 20.0.0
//

.version 9.0
.target sm_100
.address_size 64

	// .globl	_Z21multiply_const_kernelP6float2S0_S_i

.visible .entry _Z21multiply_const_kernelP6float2S0_S_i(
	.param .u64 .ptr .align 1 _Z21multiply_const_kernelP6float2S0_S_i_param_0,
	.param .u64 .ptr .align 1 _Z21multiply_const_kernelP6float2S0_S_i_param_1,
	.param .align 8 .b8 _Z21multiply_const_kernelP6float2S0_S_i_param_2[8],
	.param .u32 _Z21multiply_const_kernelP6float2S0_S_i_param_3
)
{
	.reg .pred 	%p<2>;
	.reg .b32 	%r<6>;
	.reg .b32 	%f<10>;
	.reg .b64 	%rd<8>;

	ld.param.u64 	%rd1, [_Z21multiply_const_kernelP6float2S0_S_i_param_0];
	ld.param.u64 	%rd2, [_Z21multiply_const_kernelP6float2S0_S_i_param_1];
	ld.param.v2.f32 	{%f1, %f2}, [_Z21multiply_const_kernelP6float2S0_S_i_param_2];
	ld.param.u32 	%r2, [_Z21multiply_const_kernelP6float2S0_S_i_param_3];
	mov.u32 	%r3, %ctaid.x;
	mov.u32 	%r4, %ntid.x;
	mov.u32 	%r5, %tid.x;
	mad.lo.s32 	%r1, %r3, %r4, %r5;
	setp.ge.s32 	%p1, %r1, %r2;
	@%p1 bra 	$L__BB0_2;
	cvta.to.global.u64 	%rd3, %rd1;
	cvta.to.global.u64 	%rd4, %rd2;
	mul.wide.s32 	%rd5, %r1, 8;
	add.s64 	%rd6, %rd3, %rd5;
	ld.global.v2.f32 	{%f3, %f4}, [%rd6];
	mul.f32 	%f5, %f1, %f3;
	mul.f32 	%f6, %f2, %f4;
	sub.f32 	%f7, %f5, %f6;
	mul.f32 	%f8, %f1, %f4;
	fma.rn.f32 	%f9, %f2, %f3, %f8;
	add.s64 	%rd7, %rd4, %rd5;
	st.global.v2.f32 	[%rd7], {%f7, %f9};
$L__BB0_2:
	ret;

}


// ===== COMPILED SASS (sm_100) =====

	.target	sm_100

	.elftype	@"ET_EXEC"


//--------------------- .note.nv.tkinfo           --------------------------
	.section	.note.nv.tkinfo,"",@"SHT_NOTE"
	.sectionflags	@"SHF_NOTE_NV_TKINFO"
	.tkinfo
        /*0018*/ 	.word	0x00000002
        /*0030*/ 	.string	""
        /*0030*/ 	.string	"ptxas"
        /*0030*/ 	.string	"Cuda compilation tools, release 13.0, V13.0.88"
        /*0030*/ 	.string	"Build cuda_13.0.r13.0/compiler.36424714_0"
        /*0030*/ 	.string	"-arch sm_100 -m 64 "



//--------------------- .note.nv.cuinfo           --------------------------
	.section	.note.nv.cuinfo,"",@"SHT_NOTE"
	.sectionflags	@"SHF_NOTE_NV_CUINFO"
        /*0018*/ 	.short	0x0002
        /*001a*/ 	.short	0x0064
        /*001c*/ 	.short	0x0082
	.zero		2


//--------------------- .nv.info                  --------------------------
	.section	.nv.info,"",@"SHT_CUDA_INFO"
	.align	4


	//----- nvinfo : EIATTR_REGCOUNT
	.align		4
        /*0000*/ 	.byte	0x04, 0x2f
        /*0002*/ 	.short	(.L_1 - .L_0)
	.align		4
.L_0:
        /*0004*/ 	.word	index@(_Z21multiply_const_kernelP6float2S0_S_i)
        /*0008*/ 	.word	0x0000000e


	//----- nvinfo : EIATTR_FRAME_SIZE
	.align		4
.L_1:
        /*000c*/ 	.byte	0x04, 0x11
        /*000e*/ 	.short	(.L_3 - .L_2)
	.align		4
.L_2:
        /*0010*/ 	.word	index@(_Z21multiply_const_kernelP6float2S0_S_i)
        /*0014*/ 	.word	0x00000000


	//----- nvinfo : EIATTR_MIN_STACK_SIZE
	.align		4
.L_3:
        /*0018*/ 	.byte	0x04, 0x12
        /*001a*/ 	.short	(.L_5 - .L_4)
	.align		4
.L_4:
        /*001c*/ 	.word	index@(_Z21multiply_const_kernelP6float2S0_S_i)
        /*0020*/ 	.word	0x00000000
.L_5:


//--------------------- .nv.compat                --------------------------
	.section	.nv.compat,"",@"SHT_CUDA_COMPAT_INFO"
	.align	4
        /*0000*/ 	.byte	0x02, 0x09, 0x00, 0x00, 0x02, 0x02, 0x01, 0x00, 0x02, 0x05, 0x05, 0x00, 0x03, 0x07, 0x01, 0x01
        /*0010*/ 	.byte	0x02, 0x03, 0x00, 0x00, 0x02, 0x06, 0x01, 0x00, 0x04, 0x0b, 0x08, 0x00, 0x09, 0x00, 0x00, 0x00
        /*0020*/ 	.byte	0x00, 0x00, 0x00, 0x00


//--------------------- .nv.info._Z21multiply_const_kernelP6float2S0_S_i --------------------------
	.section	.nv.info._Z21multiply_const_kernelP6float2S0_S_i,"",@"SHT_CUDA_INFO"
	.sectionflags	@""
	.align	4


	//----- nvinfo : EIATTR_CUDA_API_VERSION
	.align		4
        /*0000*/ 	.byte	0x04, 0x37
        /*0002*/ 	.short	(.L_7 - .L_6)
.L_6:
        /*0004*/ 	.word	0x00000082


	//----- nvinfo : EIATTR_KPARAM_INFO
	.align		4
.L_7:
        /*0008*/ 	.byte	0x04, 0x17
        /*000a*/ 	.short	(.L_9 - .L_8)
.L_8:
        /*000c*/ 	.word	0x00000000
        /*0010*/ 	.short	0x0003
        /*0012*/ 	.short	0x0018
        /*0014*/ 	.byte	0x00, 0xf0, 0x11, 0x00


	//----- nvinfo : EIATTR_KPARAM_INFO
	.align		4
.L_9:
        /*0018*/ 	.byte	0x04, 0x17
        /*001a*/ 	.short	(.L_11 - .L_10)
.L_10:
        /*001c*/ 	.word	0x00000000
        /*0020*/ 	.short	0x0002
        /*0022*/ 	.short	0x0010
        /*0024*/ 	.byte	0x00, 0xf0, 0x21, 0x00


	//----- nvinfo : EIATTR_KPARAM_INFO
	.align		4
.L_11:
        /*0028*/ 	.byte	0x04, 0x17
        /*002a*/ 	.short	(.L_13 - .L_12)
.L_12:
        /*002c*/ 	.word	0x00000000
        /*0030*/ 	.short	0x0001
        /*0032*/ 	.short	0x0008
        /*0034*/ 	.byte	0x00, 0xf5, 0x21, 0x00


	//----- nvinfo : EIATTR_KPARAM_INFO
	.align		4
.L_13:
        /*0038*/ 	.byte	0x04, 0x17
        /*003a*/ 	.short	(.L_15 - .L_14)
.L_14:
        /*003c*/ 	.word	0x00000000
        /*0040*/ 	.short	0x0000
        /*0042*/ 	.short	0x0000
        /*0044*/ 	.byte	0x00, 0xf5, 0x21, 0x00


	//----- nvinfo : EIATTR_SPARSE_MMA_MASK
	.align		4
.L_15:
        /*0048*/ 	.byte	0x03, 0x50
        /*004a*/ 	.short	0x0000


	//----- nvinfo : EIATTR_MAXREG_COUNT
	.align		4
        /*004c*/ 	.byte	0x03, 0x1b
        /*004e*/ 	.short	0x00ff


	//----- nvinfo : EIATTR_MERCURY_ISA_VERSION
	.align		4
        /*0050*/ 	.byte	0x03, 0x5f
        /*0052*/ 	.short	0x0101


	//----- nvinfo : EIATTR_VRC_CTA_INIT_COUNT
	.align		4
        /*0054*/ 	.byte	0x02, 0x4a
	.zero		1
	.zero		1


	//----- nvinfo : EIATTR_EXIT_INSTR_OFFSETS
	.align		4
        /*0058*/ 	.byte	0x04, 0x1c
        /*005a*/ 	.short	(.L_17 - .L_16)


	//   ....[0]....
.L_16:
        /*005c*/ 	.word	0x00000070


	//   ....[1]....
        /*0060*/ 	.word	0x00000140


	//----- nvinfo : EIATTR_CBANK_PARAM_SIZE
	.align		4
.L_17:
        /*0064*/ 	.byte	0x03, 0x19
        /*0066*/ 	.short	0x001c


	//----- nvinfo : EIATTR_PARAM_CBANK
	.align		4
        /*0068*/ 	.byte	0x04, 0x0a
        /*006a*/ 	.short	(.L_19 - .L_18)
	.align		4
.L_18:
        /*006c*/ 	.word	index@(.nv.constant0._Z21multiply_const_kernelP6float2S0_S_i)
        /*0070*/ 	.short	0x0380
        /*0072*/ 	.short	0x001c


	//----- nvinfo : EIATTR_SW_WAR
	.align		4
.L_19:
        /*0074*/ 	.byte	0x04, 0x36
        /*0076*/ 	.short	(.L_21 - .L_20)
.L_20:
        /*0078*/ 	.word	0x00000008
.L_21:


//--------------------- .nv.callgraph             --------------------------
	.section	.nv.callgraph,"",@"SHT_CUDA_CALLGRAPH"
	.align	4
	.sectionentsize	8
	.align		4
        /*0000*/ 	.word	0x00000000
	.align		4
        /*0004*/ 	.word	0xffffffff
	.align		4
        /*0008*/ 	.word	0x00000000
	.align		4
        /*000c*/ 	.word	0xfffffffe
	.align		4
        /*0010*/ 	.word	0x00000000
	.align		4
        /*0014*/ 	.word	0xfffffffd
	.align		4
        /*0018*/ 	.word	0x00000000
	.align		4
        /*001c*/ 	.word	0xfffffffc


//--------------------- .text._Z21multiply_const_kernelP6float2S0_S_i --------------------------
	.section	.text._Z21multiply_const_kernelP6float2S0_S_i,"ax",@progbits
	.align	128
        .global         _Z21multiply_const_kernelP6float2S0_S_i
        .type           _Z21multiply_const_kernelP6float2S0_S_i,@function
        .size           _Z21multiply_const_kernelP6float2S0_S_i,(.L_x_1 - _Z21multiply_const_kernelP6float2S0_S_i)
        .other          _Z21multiply_const_kernelP6float2S0_S_i,@"STO_CUDA_ENTRY STV_DEFAULT"
_Z21multiply_const_kernelP6float2S0_S_i:
.text._Z21multiply_const_kernelP6float2S0_S_i:
[----:B------:R-:W-:Y:S01]  /*0000*/  LDC R1, c[0x0][0x37c] ;  /* 0x0000df00ff017b82 */ /* 0x000fe20000000800 */
[----:B------:R-:W0:Y:S07]  /*0010*/  S2R R0, SR_TID.X ;  /* 0x0000000000007919 */ /* 0x000e2e0000002100 */
[----:B------:R-:W0:Y:S01]  /*0020*/  S2UR UR4, SR_CTAID.X ;  /* 0x00000000000479c3 */ /* 0x000e220000002500 */
[----:B------:R-:W1:Y:S07]  /*0030*/  LDCU UR5, c[0x0][0x398] ;  /* 0x00007300ff0577ac */ /* 0x000e6e0008000800 */
[----:B------:R-:W0:Y:S02]  /*0040*/  LDC R7, c[0x0][0x360] ;  /* 0x0000d800ff077b82 */ /* 0x000e240000000800 */
[----:B0-----:R-:W-:-:S05]  /*0050*/  IMAD R7, R7, UR4, R0 ;  /* 0x0000000407077c24 */ /* 0x001fca000f8e0200 */
[----:B-1----:R-:W-:-:S13]  /*0060*/  ISETP.GE.AND P0, PT, R7, UR5, PT ;  /* 0x0000000507007c0c */ /* 0x002fda000bf06270 */
[----:B------:R-:W-:Y:S05]  /*0070*/  @P0 EXIT ;  /* 0x000000000000094d */ /* 0x000fea0003800000 */
[----:B------:R-:W0:Y:S01]  /*0080*/  LDC.64 R2, c[0x0][0x380] ;  /* 0x0000e000ff027b82 */ /* 0x000e220000000a00 */
[----:B------:R-:W1:Y:S01]  /*0090*/  LDCU.64 UR4, c[0x0][0x358] ;  /* 0x00006b00ff0477ac */ /* 0x000e620008000a00 */
[----:B------:R-:W2:Y:S06]  /*00a0*/  LDCU.64 UR6, c[0x0][0x390] ;  /* 0x00007200ff0677ac */ /* 0x000eac0008000a00 */
[----:B------:R-:W3:Y:S01]  /*00b0*/  LDC.64 R4, c[0x0][0x388] ;  /* 0x0000e200ff047b82 */ /* 0x000ee20000000a00 */
[----:B0-----:R-:W-:-:S06]  /*00c0*/  IMAD.WIDE R2, R7, 0x8, R2 ;  /* 0x0000000807027825 */ /* 0x001fcc00078e0202 */
[----:B-1----:R-:W2:Y:S01]  /*00d0*/  LDG.E.64 R2, desc[UR4][R2.64] ;  /* 0x0000000402027981 */ /* 0x002ea2000c1e1b00 */
[----:B---3--:R-:W-:-:S04]  /*00e0*/  IMAD.WIDE R4, R7, 0x8, R4 ;  /* 0x0000000807047825 */ /* 0x008fc800078e0204 */
[C---:B--2---:R-:W-:Y:S01]  /*00f0*/  FMUL R9, R3.reuse, UR7 ;  /* 0x0000000703097c20 */ /* 0x044fe20008400000 */
[----:B------:R-:W-:-:S03]  /*0100*/  FMUL R11, R3, UR6 ;  /* 0x00000006030b7c20 */ /* 0x000fc60008400000 */
[C---:B------:R-:W-:Y:S01]  /*0110*/  FFMA R6, R2.reuse, UR6, -R9 ;  /* 0x0000000602067c23 */ /* 0x040fe20008000809 */
[----:B------:R-:W-:-:S05]  /*0120*/  FFMA R7, R2, UR7, R11 ;  /* 0x0000000702077c23 */ /* 0x000fca000800000b */
[----:B------:R-:W-:Y:S01]  /*0130*/  STG.E.64 desc[UR4][R4.64], R6 ;  /* 0x0000000604007986 */ /* 0x000fe2000c101b04 */
[----:B------:R-:W-:Y:S05]  /*0140*/  EXIT ;  /* 0x000000000000794d */ /* 0x000fea0003800000 */
.L_x_0:
[----:B------:R-:W-:-:S00]  /*0150*/  BRA `(.L_x_0) ;  /* 0xfffffffc00fc7947 */ /* 0x000fc0000383ffff */
[----:B------:R-:W-:-:S00]  /*0160*/  NOP ;  /* 0x0000000000007918 */ /* 0x000fc00000000000 */
        /* <DEDUP_REMOVED lines=9> */
.L_x_1:


//--------------------- .nv.shared.reserved.0     --------------------------
	.section	.nv.shared.reserved.0,"aw",@nobits
	.weak		__nv_reservedSMEM_offset_0_alias
	.size		__nv_reservedSMEM_offset_0_alias, 0, 64
	.other		__nv_reservedSMEM_offset_0_alias,@"STO_CUDA_RESERVED_SHARED STV_DEFAULT"
__nv_reservedSMEM_offset_0_alias:
	.zero		0
	.zero		64


//--------------------- .nv.constant0._Z21multiply_const_kernelP6float2S0_S_i --------------------------
	.section	.nv.constant0._Z21multiply_const_kernelP6float2S0_S_i,"a",@progbits
	.sectionflags	@""
	.align	4
.nv.constant0._Z21multiply_const_kernelP6float2S0_S_i:
	.zero		924


//--------------------- SYMBOLS --------------------------

	.type		.nv.reservedSmem.offset0,@object
	.size		.nv.reservedSmem.offset0,0x4
